	.headerflags	@"EF_CUDA_TEXMODE_UNIFIED EF_CUDA_64BIT_ADDRESS EF_CUDA_ACCELERATORS EF_CUDA_SM90 EF_CUDA_VIRTUAL_SM(EF_CUDA_SM90)"
	.elftype	@"ET_EXEC"


//--------------------- .nv.info                  --------------------------
	.section	.nv.info,"",@"SHT_CUDA_INFO"
	.align	4


	//----- nvinfo : EIATTR_REGCOUNT
	.align		4
        /*0000*/ 	.byte	0x04, 0x2f
        /*0002*/ 	.short	(.L_1 - .L_0)
	.align		4
.L_0:
        /*0004*/ 	.word	index@(triton_poi_fused_new_zeros_0)
        /*0008*/ 	.word	0x00000008


	//----- nvinfo : EIATTR_MIN_STACK_SIZE
	.align		4
.L_1:
        /*000c*/ 	.byte	0x04, 0x12
        /*000e*/ 	.short	(.L_3 - .L_2)
	.align		4
.L_2:
        /*0010*/ 	.word	index@(triton_poi_fused_new_zeros_0)
        /*0014*/ 	.word	0x00000000


	//----- nvinfo : EIATTR_FRAME_SIZE
	.align		4
.L_3:
        /*0018*/ 	.byte	0x04, 0x11
        /*001a*/ 	.short	(.L_5 - .L_4)
	.align		4
.L_4:
        /*001c*/ 	.word	index@(triton_poi_fused_new_zeros_0)
        /*0020*/ 	.word	0x00000000


	//----- nvinfo : EIATTR_MIN_STACK_SIZE
	.align		4
.L_5:
        /*0024*/ 	.byte	0x04, 0x12
        /*0026*/ 	.short	(.L_7 - .L_6)
	.align		4
.L_6:
        /*0028*/ 	.word	index@(triton_poi_fused_new_zeros_0)
        /*002c*/ 	.word	0x00000000
.L_7:


//--------------------- .nv.info.triton_poi_fused_new_zeros_0 --------------------------
	.section	.nv.info.triton_poi_fused_new_zeros_0,"",@"SHT_CUDA_INFO"
	.sectionflags	@""
	.align	4


	//----- nvinfo : EIATTR_CUDA_API_VERSION
	.align		4
        /*0000*/ 	.byte	0x04, 0x37
        /*0002*/ 	.short	(.L_9 - .L_8)
.L_8:
        /*0004*/ 	.word	0x0000007c


	//----- nvinfo : EIATTR_KPARAM_INFO
	.align		4
.L_9:
        /*0008*/ 	.byte	0x04, 0x17
        /*000a*/ 	.short	(.L_11 - .L_10)
.L_10:
        /*000c*/ 	.word	0x00000000
        /*0010*/ 	.short	0x0001
        /*0012*/ 	.short	0x0008
        /*0014*/ 	.byte	0x00, 0xf0, 0x11, 0x00


	//----- nvinfo : EIATTR_KPARAM_INFO
	.align		4
.L_11:
        /*0018*/ 	.byte	0x04, 0x17
        /*001a*/ 	.short	(.L_13 - .L_12)
.L_12:
        /*001c*/ 	.word	0x00000000
        /*0020*/ 	.short	0x0000
        /*0022*/ 	.short	0x0000
        /*0024*/ 	.byte	0x00, 0xf4, 0x21, 0x00


	//----- nvinfo : EIATTR_SPARSE_MMA_MASK
	.align		4
.L_13:
        /*0028*/ 	.byte	0x03, 0x50
        /*002a*/ 	.short	0x0000


	//----- nvinfo : EIATTR_MAXREG_COUNT
	.align		4
        /*002c*/ 	.byte	0x03, 0x1b
        /*002e*/ 	.short	0x00ff


	//----- nvinfo : EIATTR_EXIT_INSTR_OFFSETS
	.align		4
        /*0030*/ 	.byte	0x04, 0x1c
        /*0032*/ 	.short	(.L_15 - .L_14)


	//   ....[0]....
.L_14:
        /*0034*/ 	.word	0x00000090


	//   ....[1]....
        /*0038*/ 	.word	0x000000c0


	//----- nvinfo : EIATTR_REQNTID
	.align		4
.L_15:
        /*003c*/ 	.byte	0x04, 0x10
        /*003e*/ 	.short	(.L_17 - .L_16)
.L_16:
        /*0040*/ 	.word	0x00000020
        /*0044*/ 	.word	0x00000001
        /*0048*/ 	.word	0x00000001


	//----- nvinfo : EIATTR_CBANK_PARAM_SIZE
	.align		4
.L_17:
        /*004c*/ 	.byte	0x03, 0x19
        /*004e*/ 	.short	0x000c


	//----- nvinfo : EIATTR_PARAM_CBANK
	.align		4
        /*0050*/ 	.byte	0x04, 0x0a
        /*0052*/ 	.short	(.L_19 - .L_18)
	.align		4
.L_18:
        /*0054*/ 	.word	index@(.nv.constant0.triton_poi_fused_new_zeros_0)
        /*0058*/ 	.short	0x0210
        /*005a*/ 	.short	0x000c


	//----- nvinfo : EIATTR_SW_WAR
	.align		4
.L_19:
        /*005c*/ 	.byte	0x04, 0x36
        /*005e*/ 	.short	(.L_21 - .L_20)
.L_20:
        /*0060*/ 	.word	0x00000008
.L_21:


//--------------------- .nv.callgraph             --------------------------
	.section	.nv.callgraph,"",@"SHT_CUDA_CALLGRAPH"
	.align	4
	.sectionentsize	8
	.align		4
        /*0000*/ 	.word	0x00000000
	.align		4
        /*0004*/ 	.word	0xffffffff
	.align		4
        /*0008*/ 	.word	0x00000000
	.align		4
        /*000c*/ 	.word	0xfffffffe
	.align		4
        /*0010*/ 	.word	0x00000000
	.align		4
        /*0014*/ 	.word	0xfffffffd
	.align		4
        /*0018*/ 	.word	0x00000000
	.align		4
        /*001c*/ 	.word	0xfffffffc


//--------------------- .text.triton_poi_fused_new_zeros_0 --------------------------
	.section	.text.triton_poi_fused_new_zeros_0,"ax",@progbits
	.align	128
        .global         triton_poi_fused_new_zeros_0
        .type           triton_poi_fused_new_zeros_0,@function
        .size           triton_poi_fused_new_zeros_0,(.L_x_1 - triton_poi_fused_new_zeros_0)
        .other          triton_poi_fused_new_zeros_0,@"STO_CUDA_ENTRY STV_DEFAULT"
triton_poi_fused_new_zeros_0:
.text.triton_poi_fused_new_zeros_0:
[----:B------:R-:W0:Y:S02]  /*0000*/  LDC R1, c[0x0][0x28] ;  /* 0x00000a00ff017b82 */ /* 0x000e240000000800 */
[----:B------:R-:W1:Y:S01]  /*0010*/  S2R R0, SR_TID.X ;  /* 0x0000000000007919 */ /* 0x000e620000002100 */
[----:B------:R-:W2:Y:S01]  /*0020*/  LDC.64 R2, c[0x0][0x210] ;  /* 0x00008400ff027b82 */ /* 0x000ea20000000a00 */
[----:B------:R-:W3:Y:S01]  /*0030*/  S2R R5, SR_CTAID.X ;  /* 0x0000000000057919 */ /* 0x000ee20000002500 */
[----:B-1----:R-:W-:-:S05]  /*0040*/  IMAD.SHL.U32 R0, R0, 0x2, RZ ;  /* 0x0000000200007824 */ /* 0x002fca00078e00ff */
[----:B------:R-:W-:-:S04]  /*0050*/  LOP3.LUT R0, R0, 0x3e, RZ, 0xc0, !PT ;  /* 0x0000003e00007812 */ /* 0x000fc800078ec0ff */
[----:B---3--:R-:W-:-:S04]  /*0060*/  LEA R5, R5, R0, 0x6 ;  /* 0x0000000005057211 */ /* 0x008fc800078e30ff */
[C---:B------:R-:W-:Y:S01]  /*0070*/  ISETP.GE.AND P0, PT, R5.reuse, 0x40, PT ;  /* 0x000000400500780c */ /* 0x040fe20003f06270 */
[----:B--2---:R-:W-:-:S12]  /*0080*/  IMAD.WIDE R2, R5, 0x4, R2 ;  /* 0x0000000405027825 */ /* 0x004fd800078e0202 */
[----:B------:R-:W-:Y:S05]  /*0090*/  @P0 EXIT ;  /* 0x000000000000094d */ /* 0x000fea0003800000 */
[----:B------:R-:W-:Y:S02]  /*00a0*/  ULDC.64 UR4, c[0x0][0x208] ;  /* 0x0000820000047ab9 */ /* 0x000fe40000000a00 */
[----:B------:R-:W-:Y:S01]  /*00b0*/  STG.E.64 desc[UR4][R2.64], RZ ;  /* 0x000000ff02007986 */ /* 0x000fe2000c101b04 */
[----:B------:R-:W-:Y:S05]  /*00c0*/  EXIT ;  /* 0x000000000000794d */ /* 0x000fea0003800000 */
.L_x_0:
[----:B------:R-:W-:-:S00]  /*00d0*/  BRA `(.L_x_0) ;  /* 0xfffffffc00fc7947 */ /* 0x000fc0000383ffff */
[----:B------:R-:W-:-:S00]  /*00e0*/  NOP ;  /* 0x0000000000007918 */ /* 0x000fc00000000000 */
        /* <DEDUP_REMOVED lines=9> */
.L_x_1:


//--------------------- .nv.constant0.triton_poi_fused_new_zeros_0 --------------------------
	.section	.nv.constant0.triton_poi_fused_new_zeros_0,"a",@progbits
	.sectionflags	@""
	.align	4
.nv.constant0.triton_poi_fused_new_zeros_0:
	.zero		540
